//
// Generated by NVIDIA NVVM Compiler
//
// Compiler Build ID: CL-36424714
// Cuda compilation tools, release 13.0, V13.0.88
// Based on NVVM 20.0.0
//

.version 9.0
.target sm_100
.address_size 64

	// .globl	_Z14convolution_1dPiS_S_ii

.visible .entry _Z14convolution_1dPiS_S_ii(
	.param .u64 .ptr .align 1 _Z14convolution_1dPiS_S_ii_param_0,
	.param .u64 .ptr .align 1 _Z14convolution_1dPiS_S_ii_param_1,
	.param .u64 .ptr .align 1 _Z14convolution_1dPiS_S_ii_param_2,
	.param .u32 _Z14convolution_1dPiS_S_ii_param_3,
	.param .u32 _Z14convolution_1dPiS_S_ii_param_4
)
{
	.reg .pred 	%p<56>;
	.reg .b32 	%r<148>;
	.reg .b64 	%rd<47>;

	ld.param.u64 	%rd7, [_Z14convolution_1dPiS_S_ii_param_0];
	ld.param.u64 	%rd8, [_Z14convolution_1dPiS_S_ii_param_1];
	ld.param.u64 	%rd6, [_Z14convolution_1dPiS_S_ii_param_2];
	ld.param.u32 	%r65, [_Z14convolution_1dPiS_S_ii_param_3];
	ld.param.u32 	%r66, [_Z14convolution_1dPiS_S_ii_param_4];
	cvta.to.global.u64 	%rd1, %rd8;
	cvta.to.global.u64 	%rd2, %rd7;
	mov.u32 	%r67, %ctaid.x;
	mov.u32 	%r68, %ctaid.y;
	mov.u32 	%r69, %nctaid.x;
	mov.u32 	%r70, %ctaid.z;
	mov.u32 	%r71, %nctaid.y;
	mad.lo.s32 	%r72, %r71, %r70, %r68;
	mad.lo.s32 	%r73, %r72, %r69, %r67;
	mov.u32 	%r74, %ntid.x;
	mov.u32 	%r75, %ntid.y;
	mov.u32 	%r76, %ntid.z;
	mov.u32 	%r77, %tid.x;
	mov.u32 	%r78, %tid.y;
	mov.u32 	%r79, %tid.z;
	mad.lo.s32 	%r80, %r73, %r76, %r79;
	mad.lo.s32 	%r81, %r80, %r75, %r78;
	mad.lo.s32 	%r1, %r81, %r74, %r77;
	setp.ge.s32 	%p1, %r1, %r65;
	@%p1 bra 	$L__BB0_43;
	shr.u32 	%r83, %r66, 31;
	add.s32 	%r84, %r66, %r83;
	shr.s32 	%r85, %r84, 1;
	sub.s32 	%r2, %r1, %r85;
	setp.lt.s32 	%p2, %r66, 1;
	mov.b32 	%r124, 0;
	@%p2 bra 	$L__BB0_42;
	and.b32  	%r3, %r66, 7;
	setp.lt.u32 	%p3, %r66, 8;
	mov.b32 	%r140, 0;
	mov.u32 	%r124, %r140;
	@%p3 bra 	$L__BB0_21;
	and.b32  	%r140, %r66, 2147483640;
	mov.b32 	%r122, 0;
	mov.u32 	%r124, %r122;
$L__BB0_4:
	.pragma "nounroll";
	add.s32 	%r7, %r2, %r122;
	setp.lt.s32 	%p4, %r7, 0;
	setp.ge.s32 	%p5, %r7, %r65;
	mul.wide.u32 	%rd9, %r122, 4;
	add.s64 	%rd3, %rd1, %rd9;
	or.pred  	%p6, %p4, %p5;
	@%p6 bra 	$L__BB0_6;
	mul.wide.u32 	%rd10, %r7, 4;
	add.s64 	%rd11, %rd2, %rd10;
	ld.global.u32 	%r89, [%rd11];
	ld.global.u32 	%r90, [%rd3];
	mad.lo.s32 	%r124, %r90, %r89, %r124;
$L__BB0_6:
	add.s32 	%r10, %r7, 1;
	setp.lt.s32 	%p7, %r10, 0;
	setp.ge.s32 	%p8, %r10, %r65;
	or.pred  	%p9, %p7, %p8;
	@%p9 bra 	$L__BB0_8;
	mul.wide.u32 	%rd12, %r10, 4;
	add.s64 	%rd13, %rd2, %rd12;
	ld.global.u32 	%r91, [%rd13];
	ld.global.u32 	%r92, [%rd3+4];
	mad.lo.s32 	%r124, %r92, %r91, %r124;
$L__BB0_8:
	add.s32 	%r13, %r7, 2;
	setp.lt.s32 	%p10, %r13, 0;
	setp.ge.s32 	%p11, %r13, %r65;
	or.pred  	%p12, %p10, %p11;
	@%p12 bra 	$L__BB0_10;
	mul.wide.u32 	%rd14, %r13, 4;
	add.s64 	%rd15, %rd2, %rd14;
	ld.global.u32 	%r93, [%rd15];
	ld.global.u32 	%r94, [%rd3+8];
	mad.lo.s32 	%r124, %r94, %r93, %r124;
$L__BB0_10:
	add.s32 	%r16, %r7, 3;
	setp.lt.s32 	%p13, %r16, 0;
	setp.ge.s32 	%p14, %r16, %r65;
	or.pred  	%p15, %p13, %p14;
	@%p15 bra 	$L__BB0_12;
	mul.wide.u32 	%rd16, %r16, 4;
	add.s64 	%rd17, %rd2, %rd16;
	ld.global.u32 	%r95, [%rd17];
	ld.global.u32 	%r96, [%rd3+12];
	mad.lo.s32 	%r124, %r96, %r95, %r124;
$L__BB0_12:
	add.s32 	%r19, %r7, 4;
	setp.lt.s32 	%p16, %r19, 0;
	setp.ge.s32 	%p17, %r19, %r65;
	or.pred  	%p18, %p16, %p17;
	@%p18 bra 	$L__BB0_14;
	mul.wide.u32 	%rd18, %r19, 4;
	add.s64 	%rd19, %rd2, %rd18;
	ld.global.u32 	%r97, [%rd19];
	ld.global.u32 	%r98, [%rd3+16];
	mad.lo.s32 	%r124, %r98, %r97, %r124;
$L__BB0_14:
	add.s32 	%r22, %r7, 5;
	setp.lt.s32 	%p19, %r22, 0;
	setp.ge.s32 	%p20, %r22, %r65;
	or.pred  	%p21, %p19, %p20;
	@%p21 bra 	$L__BB0_16;
	mul.wide.u32 	%rd20, %r22, 4;
	add.s64 	%rd21, %rd2, %rd20;
	ld.global.u32 	%r99, [%rd21];
	ld.global.u32 	%r100, [%rd3+20];
	mad.lo.s32 	%r124, %r100, %r99, %r124;
$L__BB0_16:
	add.s32 	%r25, %r7, 6;
	setp.lt.s32 	%p22, %r25, 0;
	setp.ge.s32 	%p23, %r25, %r65;
	or.pred  	%p24, %p22, %p23;
	@%p24 bra 	$L__BB0_18;
	mul.wide.u32 	%rd22, %r25, 4;
	add.s64 	%rd23, %rd2, %rd22;
	ld.global.u32 	%r101, [%rd23];
	ld.global.u32 	%r102, [%rd3+24];
	mad.lo.s32 	%r124, %r102, %r101, %r124;
$L__BB0_18:
	add.s32 	%r28, %r7, 7;
	setp.lt.s32 	%p25, %r28, 0;
	setp.ge.s32 	%p26, %r28, %r65;
	or.pred  	%p27, %p25, %p26;
	@%p27 bra 	$L__BB0_20;
	mul.wide.u32 	%rd24, %r28, 4;
	add.s64 	%rd25, %rd2, %rd24;
	ld.global.u32 	%r103, [%rd25];
	ld.global.u32 	%r104, [%rd3+28];
	mad.lo.s32 	%r124, %r104, %r103, %r124;
$L__BB0_20:
	add.s32 	%r122, %r122, 8;
	setp.ne.s32 	%p28, %r122, %r140;
	@%p28 bra 	$L__BB0_4;
$L__BB0_21:
	setp.eq.s32 	%p29, %r3, 0;
	@%p29 bra 	$L__BB0_42;
	and.b32  	%r35, %r66, 3;
	setp.lt.u32 	%p30, %r3, 4;
	@%p30 bra 	$L__BB0_32;
	add.s32 	%r36, %r2, %r140;
	setp.lt.s32 	%p31, %r36, 0;
	setp.ge.s32 	%p32, %r36, %r65;
	mul.wide.u32 	%rd26, %r140, 4;
	add.s64 	%rd4, %rd1, %rd26;
	or.pred  	%p33, %p31, %p32;
	@%p33 bra 	$L__BB0_25;
	mul.wide.u32 	%rd27, %r36, 4;
	add.s64 	%rd28, %rd2, %rd27;
	ld.global.u32 	%r106, [%rd28];
	ld.global.u32 	%r107, [%rd4];
	mad.lo.s32 	%r124, %r107, %r106, %r124;
$L__BB0_25:
	add.s32 	%r39, %r36, 1;
	setp.lt.s32 	%p34, %r39, 0;
	setp.ge.s32 	%p35, %r39, %r65;
	or.pred  	%p36, %p34, %p35;
	@%p36 bra 	$L__BB0_27;
	mul.wide.u32 	%rd29, %r39, 4;
	add.s64 	%rd30, %rd2, %rd29;
	ld.global.u32 	%r108, [%rd30];
	ld.global.u32 	%r109, [%rd4+4];
	mad.lo.s32 	%r124, %r109, %r108, %r124;
$L__BB0_27:
	add.s32 	%r42, %r36, 2;
	setp.lt.s32 	%p37, %r42, 0;
	setp.ge.s32 	%p38, %r42, %r65;
	or.pred  	%p39, %p37, %p38;
	@%p39 bra 	$L__BB0_29;
	mul.wide.u32 	%rd31, %r42, 4;
	add.s64 	%rd32, %rd2, %rd31;
	ld.global.u32 	%r110, [%rd32];
	ld.global.u32 	%r111, [%rd4+8];
	mad.lo.s32 	%r124, %r111, %r110, %r124;
$L__BB0_29:
	add.s32 	%r45, %r36, 3;
	setp.lt.s32 	%p40, %r45, 0;
	setp.ge.s32 	%p41, %r45, %r65;
	or.pred  	%p42, %p40, %p41;
	@%p42 bra 	$L__BB0_31;
	mul.wide.u32 	%rd33, %r45, 4;
	add.s64 	%rd34, %rd2, %rd33;
	ld.global.u32 	%r112, [%rd34];
	ld.global.u32 	%r113, [%rd4+12];
	mad.lo.s32 	%r124, %r113, %r112, %r124;
$L__BB0_31:
	add.s32 	%r140, %r140, 4;
$L__BB0_32:
	setp.eq.s32 	%p43, %r35, 0;
	@%p43 bra 	$L__BB0_42;
	setp.eq.s32 	%p44, %r35, 1;
	@%p44 bra 	$L__BB0_39;
	add.s32 	%r52, %r2, %r140;
	setp.lt.s32 	%p45, %r52, 0;
	setp.ge.s32 	%p46, %r52, %r65;
	mul.wide.u32 	%rd35, %r140, 4;
	add.s64 	%rd5, %rd1, %rd35;
	or.pred  	%p47, %p45, %p46;
	@%p47 bra 	$L__BB0_36;
	mul.wide.u32 	%rd36, %r52, 4;
	add.s64 	%rd37, %rd2, %rd36;
	ld.global.u32 	%r115, [%rd37];
	ld.global.u32 	%r116, [%rd5];
	mad.lo.s32 	%r124, %r116, %r115, %r124;
$L__BB0_36:
	add.s32 	%r55, %r52, 1;
	setp.lt.s32 	%p48, %r55, 0;
	setp.ge.s32 	%p49, %r55, %r65;
	or.pred  	%p50, %p48, %p49;
	@%p50 bra 	$L__BB0_38;
	mul.wide.u32 	%rd38, %r55, 4;
	add.s64 	%rd39, %rd2, %rd38;
	ld.global.u32 	%r117, [%rd39];
	ld.global.u32 	%r118, [%rd5+4];
	mad.lo.s32 	%r124, %r118, %r117, %r124;
$L__BB0_38:
	add.s32 	%r140, %r140, 2;
$L__BB0_39:
	and.b32  	%r119, %r66, 1;
	setp.eq.b32 	%p51, %r119, 1;
	not.pred 	%p52, %p51;
	@%p52 bra 	$L__BB0_42;
	add.s32 	%r62, %r2, %r140;
	setp.lt.s32 	%p53, %r62, 0;
	setp.ge.s32 	%p54, %r62, %r65;
	or.pred  	%p55, %p53, %p54;
	@%p55 bra 	$L__BB0_42;
	mul.wide.u32 	%rd40, %r62, 4;
	add.s64 	%rd41, %rd2, %rd40;
	ld.global.u32 	%r120, [%rd41];
	mul.wide.u32 	%rd42, %r140, 4;
	add.s64 	%rd43, %rd1, %rd42;
	ld.global.u32 	%r121, [%rd43];
	mad.lo.s32 	%r124, %r121, %r120, %r124;
$L__BB0_42:
	cvta.to.global.u64 	%rd44, %rd6;
	mul.wide.s32 	%rd45, %r1, 4;
	add.s64 	%rd46, %rd44, %rd45;
	st.global.u32 	[%rd46], %r124;
$L__BB0_43:
	ret;

}


// ===== COMPILED SASS (sm_100) =====

	.target	sm_100

	.elftype	@"ET_EXEC"


//--------------------- .note.nv.tkinfo           --------------------------
	.section	.note.nv.tkinfo,"",@"SHT_NOTE"
	.sectionflags	@"SHF_NOTE_NV_TKINFO"
	.tkinfo
        /*0018*/ 	.word	0x00000002
        /*0030*/ 	.string	""
        /*0030*/ 	.string	"ptxas"
        /*0030*/ 	.string	"Cuda compilation tools, release 13.0, V13.0.88"
        /*0030*/ 	.string	"Build cuda_13.0.r13.0/compiler.36424714_0"
        /*0030*/ 	.string	"-arch sm_100 -m 64 "



//--------------------- .note.nv.cuinfo           --------------------------
	.section	.note.nv.cuinfo,"",@"SHT_NOTE"
	.sectionflags	@"SHF_NOTE_NV_CUINFO"
        /*0018*/ 	.short	0x0002
        /*001a*/ 	.short	0x0064
        /*001c*/ 	.short	0x0082
	.zero		2


//--------------------- .nv.info                  --------------------------
	.section	.nv.info,"",@"SHT_CUDA_INFO"
	.align	4


	//----- nvinfo : EIATTR_REGCOUNT
	.align		4
        /*0000*/ 	.byte	0x04, 0x2f
        /*0002*/ 	.short	(.L_1 - .L_0)
	.align		4
.L_0:
        /*0004*/ 	.word	index@(_Z14convolution_1dPiS_S_ii)
        /*0008*/ 	.word	0x00000020


	//----- nvinfo : EIATTR_FRAME_SIZE
	.align		4
.L_1:
        /*000c*/ 	.byte	0x04, 0x11
        /*000e*/ 	.short	(.L_3 - .L_2)
	.align		4
.L_2:
        /*0010*/ 	.word	index@(_Z14convolution_1dPiS_S_ii)
        /*0014*/ 	.word	0x00000000


	//----- nvinfo : EIATTR_MIN_STACK_SIZE
	.align		4
.L_3:
        /*0018*/ 	.byte	0x04, 0x12
        /*001a*/ 	.short	(.L_5 - .L_4)
	.align		4
.L_4:
        /*001c*/ 	.word	index@(_Z14convolution_1dPiS_S_ii)
        /*0020*/ 	.word	0x00000000
.L_5:


//--------------------- .nv.compat                --------------------------
	.section	.nv.compat,"",@"SHT_CUDA_COMPAT_INFO"
	.align	4
        /*0000*/ 	.byte	0x02, 0x09, 0x00, 0x00, 0x02, 0x02, 0x01, 0x00, 0x02, 0x05, 0x05, 0x00, 0x03, 0x07, 0x01, 0x01
        /*0010*/ 	.byte	0x02, 0x03, 0x00, 0x00, 0x02, 0x06, 0x01, 0x00, 0x04, 0x0b, 0x08, 0x00, 0x09, 0x00, 0x00, 0x00
        /*0020*/ 	.byte	0x00, 0x00, 0x00, 0x00


//--------------------- .nv.info._Z14convolution_1dPiS_S_ii --------------------------
	.section	.nv.info._Z14convolution_1dPiS_S_ii,"",@"SHT_CUDA_INFO"
	.sectionflags	@""
	.align	4


	//----- nvinfo : EIATTR_CUDA_API_VERSION
	.align		4
        /*0000*/ 	.byte	0x04, 0x37
        /*0002*/ 	.short	(.L_7 - .L_6)
.L_6:
        /*0004*/ 	.word	0x00000082


	//----- nvinfo : EIATTR_KPARAM_INFO
	.align		4
.L_7:
        /*0008*/ 	.byte	0x04, 0x17
        /*000a*/ 	.short	(.L_9 - .L_8)
.L_8:
        /*000c*/ 	.word	0x00000000
        /*0010*/ 	.short	0x0004
        /*0012*/ 	.short	0x001c
        /*0014*/ 	.byte	0x00, 0xf0, 0x11, 0x00


	//----- nvinfo : EIATTR_KPARAM_INFO
	.align		4
.L_9:
        /*0018*/ 	.byte	0x04, 0x17
        /*001a*/ 	.short	(.L_11 - .L_10)
.L_10:
        /*001c*/ 	.word	0x00000000
        /*0020*/ 	.short	0x0003
        /*0022*/ 	.short	0x0018
        /*0024*/ 	.byte	0x00, 0xf0, 0x11, 0x00


	//----- nvinfo : EIATTR_KPARAM_INFO
	.align		4
.L_11:
        /*0028*/ 	.byte	0x04, 0x17
        /*002a*/ 	.short	(.L_13 - .L_12)
.L_12:
        /*002c*/ 	.word	0x00000000
        /*0030*/ 	.short	0x0002
        /*0032*/ 	.short	0x0010
        /*0034*/ 	.byte	0x00, 0xf5, 0x21, 0x00


	//----- nvinfo : EIATTR_KPARAM_INFO
	.align		4
.L_13:
        /*0038*/ 	.byte	0x04, 0x17
        /*003a*/ 	.short	(.L_15 - .L_14)
.L_14:
        /*003c*/ 	.word	0x00000000
        /*0040*/ 	.short	0x0001
        /*0042*/ 	.short	0x0008
        /*0044*/ 	.byte	0x00, 0xf5, 0x21, 0x00


	//----- nvinfo : EIATTR_KPARAM_INFO
	.align		4
.L_15:
        /*0048*/ 	.byte	0x04, 0x17
        /*004a*/ 	.short	(.L_17 - .L_16)
.L_16:
        /*004c*/ 	.word	0x00000000
        /*0050*/ 	.short	0x0000
        /*0052*/ 	.short	0x0000
        /*0054*/ 	.byte	0x00, 0xf5, 0x21, 0x00


	//----- nvinfo : EIATTR_SPARSE_MMA_MASK
	.align		4
.L_17:
        /*0058*/ 	.byte	0x03, 0x50
        /*005a*/ 	.short	0x0000


	//----- nvinfo : EIATTR_MAXREG_COUNT
	.align		4
        /*005c*/ 	.byte	0x03, 0x1b
        /*005e*/ 	.short	0x00ff


	//----- nvinfo : EIATTR_MERCURY_ISA_VERSION
	.align		4
        /*0060*/ 	.byte	0x03, 0x5f
        /*0062*/ 	.short	0x0101


	//----- nvinfo : EIATTR_VRC_CTA_INIT_COUNT
	.align		4
        /*0064*/ 	.byte	0x02, 0x4a
	.zero		1
	.zero		1


	//----- nvinfo : EIATTR_EXIT_INSTR_OFFSETS
	.align		4
        /*0068*/ 	.byte	0x04, 0x1c
        /*006a*/ 	.short	(.L_19 - .L_18)


	//   ....[0]....
.L_18:
        /*006c*/ 	.word	0x00000130


	//   ....[1]....
        /*0070*/ 	.word	0x00000be0


	//----- nvinfo : EIATTR_CRS_STACK_SIZE
	.align		4
.L_19:
        /*0074*/ 	.byte	0x04, 0x1e
        /*0076*/ 	.short	(.L_21 - .L_20)
.L_20:
        /*0078*/ 	.word	0x00000000


	//----- nvinfo : EIATTR_CBANK_PARAM_SIZE
	.align		4
.L_21:
        /*007c*/ 	.byte	0x03, 0x19
        /*007e*/ 	.short	0x0020


	//----- nvinfo : EIATTR_PARAM_CBANK
	.align		4
        /*0080*/ 	.byte	0x04, 0x0a
        /*0082*/ 	.short	(.L_23 - .L_22)
	.align		4
.L_22:
        /*0084*/ 	.word	index@(.nv.constant0._Z14convolution_1dPiS_S_ii)
        /*0088*/ 	.short	0x0380
        /*008a*/ 	.short	0x0020


	//----- nvinfo : EIATTR_SW_WAR
	.align		4
.L_23:
        /*008c*/ 	.byte	0x04, 0x36
        /*008e*/ 	.short	(.L_25 - .L_24)
.L_24:
        /*0090*/ 	.word	0x00000008
.L_25:


//--------------------- .nv.callgraph             --------------------------
	.section	.nv.callgraph,"",@"SHT_CUDA_CALLGRAPH"
	.align	4
	.sectionentsize	8
	.align		4
        /*0000*/ 	.word	0x00000000
	.align		4
        /*0004*/ 	.word	0xffffffff
	.align		4
        /*0008*/ 	.word	0x00000000
	.align		4
        /*000c*/ 	.word	0xfffffffe
	.align		4
        /*0010*/ 	.word	0x00000000
	.align		4
        /*0014*/ 	.word	0xfffffffd
	.align		4
        /*0018*/ 	.word	0x00000000
	.align		4
        /*001c*/ 	.word	0xfffffffc


//--------------------- .text._Z14convolution_1dPiS_S_ii --------------------------
	.section	.text._Z14convolution_1dPiS_S_ii,"ax",@progbits
	.align	128
        .global         _Z14convolution_1dPiS_S_ii
        .type           _Z14convolution_1dPiS_S_ii,@function
        .size           _Z14convolution_1dPiS_S_ii,(.L_x_7 - _Z14convolution_1dPiS_S_ii)
        .other          _Z14convolution_1dPiS_S_ii,@"STO_CUDA_ENTRY STV_DEFAULT"
_Z14convolution_1dPiS_S_ii:
.text._Z14convolution_1dPiS_S_ii:
[----:B------:R-:W-:Y:S08]  /*0000*/  LDC R1, c[0x0][0x37c] ;  /* 0x0000df00ff017b82 */ /* 0x000ff00000000800 */
[----:B------:R-:W-:Y:S01]  /*0010*/  S2UR UR4, SR_CTAID.Y ;  /* 0x00000000000479c3 */ /* 0x000fe20000002600 */
[----:B------:R-:W0:Y:S01]  /*0020*/  S2R R7, SR_TID.Z ;  /* 0x0000000000077919 */ /* 0x000e220000002300 */
[----:B------:R-:W1:Y:S01]  /*0030*/  LDCU UR6, c[0x0][0x370] ;  /* 0x00006e00ff0677ac */ /* 0x000e620008000800 */
[----:B------:R-:W2:Y:S01]  /*0040*/  S2R R5, SR_TID.Y ;  /* 0x0000000000057919 */ /* 0x000ea20000002200 */
[----:B------:R-:W3:Y:S04]  /*0050*/  LDCU UR8, c[0x0][0x374] ;  /* 0x00006e80ff0877ac */ /* 0x000ee80008000800 */
[----:B------:R-:W3:Y:S01]  /*0060*/  S2UR UR7, SR_CTAID.Z ;  /* 0x00000000000779c3 */ /* 0x000ee20000002700 */
[----:B------:R-:W4:Y:S01]  /*0070*/  S2R R3, SR_TID.X ;  /* 0x0000000000037919 */ /* 0x000f220000002100 */
[----:B------:R-:W4:Y:S01]  /*0080*/  LDCU UR9, c[0x0][0x360] ;  /* 0x00006c00ff0977ac */ /* 0x000f220008000800 */
[----:B------:R-:W2:Y:S05]  /*0090*/  LDCU UR10, c[0x0][0x364] ;  /* 0x00006c80ff0a77ac */ /* 0x000eaa0008000800 */
[----:B------:R-:W1:Y:S08]  /*00a0*/  S2UR UR5, SR_CTAID.X ;  /* 0x00000000000579c3 */ /* 0x000e700000002500 */
[----:B------:R-:W0:Y:S01]  /*00b0*/  LDC R0, c[0x0][0x368] ;  /* 0x0000da00ff007b82 */ /* 0x000e220000000800 */
[----:B---3--:R-:W-:-:S04]  /*00c0*/  UIMAD UR4, UR7, UR8, UR4 ;  /* 0x00000008070472a4 */ /* 0x008fc8000f8e0204 */
[----:B-1----:R-:W-:Y:S01]  /*00d0*/  UIMAD UR4, UR4, UR6, UR5 ;  /* 0x00000006040472a4 */ /* 0x002fe2000f8e0205 */
[----:B------:R-:W1:Y:S05]  /*00e0*/  LDCU UR5, c[0x0][0x398] ;  /* 0x00007300ff0577ac */ /* 0x000e6a0008000800 */
[----:B0-----:R-:W-:-:S04]  /*00f0*/  IMAD R0, R0, UR4, R7 ;  /* 0x0000000400007c24 */ /* 0x001fc8000f8e0207 */
[----:B--2---:R-:W-:-:S04]  /*0100*/  IMAD R0, R0, UR10, R5 ;  /* 0x0000000a00007c24 */ /* 0x004fc8000f8e0205 */
[----:B----4-:R-:W-:-:S05]  /*0110*/  IMAD R2, R0, UR9, R3 ;  /* 0x0000000900027c24 */ /* 0x010fca000f8e0203 */
[----:B-1----:R-:W-:-:S13]  /*0120*/  ISETP.GE.AND P0, PT, R2, UR5, PT ;  /* 0x0000000502007c0c */ /* 0x002fda000bf06270 */
[----:B------:R-:W-:Y:S05]  /*0130*/  @P0 EXIT ;  /* 0x000000000000094d */ /* 0x000fea0003800000 */
[----:B------:R-:W0:Y:S01]  /*0140*/  LDCU UR6, c[0x0][0x39c] ;  /* 0x00007380ff0677ac */ /* 0x000e220008000800 */
[----:B------:R-:W-:Y:S01]  /*0150*/  HFMA2 R0, -RZ, RZ, 0, 0 ;  /* 0x00000000ff007431 */ /* 0x000fe200000001ff */
[----:B------:R-:W1:Y:S01]  /*0160*/  LDCU.64 UR8, c[0x0][0x358] ;  /* 0x00006b00ff0877ac */ /* 0x000e620008000a00 */
[----:B0-----:R-:W-:-:S09]  /*0170*/  UISETP.GE.AND UP0, UPT, UR6, 0x1, UPT ;  /* 0x000000010600788c */ /* 0x001fd2000bf06270 */
[----:B-1----:R-:W-:Y:S05]  /*0180*/  BRA.U !UP0, `(.L_x_0) ;  /* 0x0000000908887547 */ /* 0x002fea000b800000 */
[----:B------:R-:W-:Y:S01]  /*0190*/  UISETP.GE.U32.AND UP0, UPT, UR6, 0x8, UPT ;  /* 0x000000080600788c */ /* 0x000fe2000bf06070 */
[----:B------:R-:W-:Y:S01]  /*01a0*/  IMAD.MOV.U32 R3, RZ, RZ, RZ ;  /* 0x000000ffff037224 */ /* 0x000fe200078e00ff */
[----:B------:R-:W-:Y:S01]  /*01b0*/  ULEA.HI UR4, UR6, UR6, URZ, 0x1 ;  /* 0x0000000606047291 */ /* 0x000fe2000f8f08ff */
[----:B------:R-:W-:Y:S01]  /*01c0*/  MOV R0, RZ ;  /* 0x000000ff00007202 */ /* 0x000fe20000000f00 */
[----:B------:R-:W-:Y:S02]  /*01d0*/  ULOP3.LUT UR7, UR6, 0x7, URZ, 0xc0, !UPT ;  /* 0x0000000706077892 */ /* 0x000fe4000f8ec0ff */
[----:B------:R-:W-:Y:S02]  /*01e0*/  USHF.R.S32.HI UR4, URZ, 0x1, UR4 ;  /* 0x00000001ff047899 */ /* 0x000fe40008011404 */
[----:B------:R-:W-:-:S04]  /*01f0*/  UISETP.NE.AND UP1, UPT, UR7, URZ, UPT ;  /* 0x000000ff0700728c */ /* 0x000fc8000bf25270 */
[----:B------:R-:W-:Y:S01]  /*0200*/  VIADD R4, R2, -UR4 ;  /* 0x8000000402047c36 */ /* 0x000fe20008000000 */
[----:B------:R-:W-:Y:S06]  /*0210*/  BRA.U !UP0, `(.L_x_1) ;  /* 0x0000000508287547 */ /* 0x000fec000b800000 */
[----:B------:R-:W0:Y:S01]  /*0220*/  LDC.64 R8, c[0x0][0x388] ;  /* 0x0000e200ff087b82 */ /* 0x000e220000000a00 */
[----:B------:R-:W-:Y:S01]  /*0230*/  ULOP3.LUT UR4, UR6, 0x7ffffff8, URZ, 0xc0, !UPT ;  /* 0x7ffffff806047892 */ /* 0x000fe2000f8ec0ff */
[----:B------:R-:W-:Y:S01]  /*0240*/  MOV R5, RZ ;  /* 0x000000ff00057202 */ /* 0x000fe20000000f00 */
[----:B------:R-:W-:Y:S01]  /*0250*/  IMAD.MOV.U32 R0, RZ, RZ, RZ ;  /* 0x000000ffff007224 */ /* 0x000fe200078e00ff */
[----:B------:R-:W1:Y:S03]  /*0260*/  LDCU UR5, c[0x0][0x398] ;  /* 0x00007300ff0577ac */ /* 0x000e660008000800 */
[----:B------:R-:W-:-:S07]  /*0270*/  MOV R3, UR4 ;  /* 0x0000000400037c02 */ /* 0x000fce0008000f00 */
.L_x_2:
[----:B------:R-:W-:Y:S02]  /*0280*/  IMAD.IADD R27, R4, 0x1, R5 ;  /* 0x00000001041b7824 */ /* 0x000fe400078e0205 */
[----:B0-----:R-:W-:-:S03]  /*0290*/  IMAD.WIDE.U32 R14, R5, 0x4, R8 ;  /* 0x00000004050e7825 */ /* 0x001fc600078e0008 */
[----:B-1----:R-:W-:-:S04]  /*02a0*/  ISETP.GE.AND P6, PT, R27, UR5, PT ;  /* 0x000000051b007c0c */ /* 0x002fc8000bfc6270 */
[----:B------:R-:W-:-:S13]  /*02b0*/  ISETP.LT.OR P6, PT, R27, RZ, P6 ;  /* 0x000000ff1b00720c */ /* 0x000fda00037c1670 */
[----:B------:R-:W0:Y:S01]  /*02c0*/  @!P6 LDC.64 R6, c[0x0][0x380] ;  /* 0x0000e000ff06eb82 */ /* 0x000e220000000a00 */
[----:B------:R-:W2:Y:S01]  /*02d0*/  @!P6 LDG.E R10, desc[UR8][R14.64] ;  /* 0x000000080e0ae981 */ /* 0x000ea2000c1e1900 */
[----:B0-----:R-:W-:-:S05]  /*02e0*/  @!P6 IMAD.WIDE.U32 R6, R27, 0x4, R6 ;  /* 0x000000041b06e825 */ /* 0x001fca00078e0006 */
[----:B------:R0:W2:Y:S01]  /*02f0*/  @!P6 LDG.E R11, desc[UR8][R6.64] ;  /* 0x00000008060be981 */ /* 0x0000a2000c1e1900 */
[C---:B------:R-:W-:Y:S02]  /*0300*/  IADD3 R16, PT, PT, R27.reuse, 0x1, RZ ;  /* 0x000000011b107810 */ /* 0x040fe40007ffe0ff */
[----:B------:R-:W-:Y:S02]  /*0310*/  IADD3 R17, PT, PT, R27, 0x2, RZ ;  /* 0x000000021b117810 */ /* 0x000fe40007ffe0ff */
[C---:B------:R-:W-:Y:S02]  /*0320*/  ISETP.GE.AND P5, PT, R16.reuse, UR5, PT ;  /* 0x0000000510007c0c */ /* 0x040fe4000bfa6270 */
[C---:B------:R-:W-:Y:S02]  /*0330*/  ISETP.GE.AND P4, PT, R17.reuse, UR5, PT ;  /* 0x0000000511007c0c */ /* 0x040fe4000bf86270 */
[----:B------:R-:W-:Y:S02]  /*0340*/  ISETP.LT.OR P5, PT, R16, RZ, P5 ;  /* 0x000000ff1000720c */ /* 0x000fe40002fa1670 */
[----:B------:R-:W-:Y:S01]  /*0350*/  ISETP.LT.OR P4, PT, R17, RZ, P4 ;  /* 0x000000ff1100720c */ /* 0x000fe20002781670 */
[C---:B------:R-:W-:Y:S01]  /*0360*/  VIADD R23, R27.reuse, 0x3 ;  /* 0x000000031b177836 */ /* 0x040fe20000000000 */
[----:B0-----:R-:W-:-:S02]  /*0370*/  IADD3 R6, PT, PT, R27, 0x4, RZ ;  /* 0x000000041b067810 */ /* 0x001fc40007ffe0ff */
[----:B------:R-:W-:Y:S02]  /*0380*/  IADD3 R7, PT, PT, R27, 0x5, RZ ;  /* 0x000000051b077810 */ /* 0x000fe40007ffe0ff */
[C---:B------:R-:W-:Y:S02]  /*0390*/  ISETP.GE.AND P3, PT, R23.reuse, UR5, PT ;  /* 0x0000000517007c0c */ /* 0x040fe4000bf66270 */
[C---:B------:R-:W-:Y:S02]  /*03a0*/  ISETP.GE.AND P2, PT, R6.reuse, UR5, PT ;  /* 0x0000000506007c0c */ /* 0x040fe4000bf46270 */
[----:B------:R-:W-:Y:S01]  /*03b0*/  ISETP.LT.OR P3, PT, R23, RZ, P3 ;  /* 0x000000ff1700720c */ /* 0x000fe20001f61670 */
[----:B------:R-:W0:Y:S01]  /*03c0*/  @!P5 LDC.64 R28, c[0x0][0x380] ;  /* 0x0000e000ff1cdb82 */ /* 0x000e220000000a00 */
[----:B------:R-:W-:Y:S01]  /*03d0*/  ISETP.GE.AND P1, PT, R7, UR5, PT ;  /* 0x0000000507007c0c */ /* 0x000fe2000bf26270 */
[----:B------:R-:W-:Y:S01]  /*03e0*/  VIADD R25, R27, 0x6 ;  /* 0x000000061b197836 */ /* 0x000fe20000000000 */
[----:B------:R-:W-:Y:S01]  /*03f0*/  ISETP.LT.OR P2, PT, R6, RZ, P2 ;  /* 0x000000ff0600720c */ /* 0x000fe20001741670 */
[----:B------:R-:W3:Y:S04]  /*0400*/  @!P5 LDG.E R24, desc[UR8][R14.64+0x4] ;  /* 0x000004080e18d981 */ /* 0x000ee8000c1e1900 */
[----:B------:R-:W1:Y:S01]  /*0410*/  @!P4 LDC.64 R20, c[0x0][0x380] ;  /* 0x0000e000ff14cb82 */ /* 0x000e620000000a00 */
[----:B------:R-:W-:-:S02]  /*0420*/  ISETP.LT.OR P1, PT, R7, RZ, P1 ;  /* 0x000000ff0700720c */ /* 0x000fc40000f21670 */
[----:B------:R-:W-:-:S04]  /*0430*/  ISETP.GE.AND P0, PT, R25, UR5, PT ;  /* 0x0000000519007c0c */ /* 0x000fc8000bf06270 */
[----:B------:R-:W-:Y:S01]  /*0440*/  ISETP.LT.OR P0, PT, R25, RZ, P0 ;  /* 0x000000ff1900720c */ /* 0x000fe20000701670 */
[----:B------:R-:W4:Y:S01]  /*0450*/  @!P3 LDC.64 R18, c[0x0][0x380] ;  /* 0x0000e000ff12bb82 */ /* 0x000f220000000a00 */
[----:B------:R-:W-:Y:S01]  /*0460*/  IADD3 R27, PT, PT, R27, 0x7, RZ ;  /* 0x000000071b1b7810 */ /* 0x000fe20007ffe0ff */
[----:B------:R-:W5:Y:S06]  /*0470*/  @!P2 LDG.E R26, desc[UR8][R14.64+0x10] ;  /* 0x000010080e1aa981 */ /* 0x000f6c000c1e1900 */
[----:B------:R-:W4:Y:S01]  /*0480*/  @!P2 LDC.64 R12, c[0x0][0x380] ;  /* 0x0000e000ff0cab82 */ /* 0x000f220000000a00 */
[----:B0-----:R-:W-:-:S06]  /*0490*/  @!P5 IMAD.WIDE.U32 R28, R16, 0x4, R28 ;  /* 0x00000004101cd825 */ /* 0x001fcc00078e001c */
[----:B------:R-:W3:Y:S01]  /*04a0*/  @!P5 LDG.E R29, desc[UR8][R28.64] ;  /* 0x000000081c1dd981 */ /* 0x000ee2000c1e1900 */
[----:B-1----:R-:W-:Y:S02]  /*04b0*/  @!P4 IMAD.WIDE.U32 R20, R17, 0x4, R20 ;  /* 0x000000041114c825 */ /* 0x002fe400078e0014 */
[----:B------:R-:W0:Y:S04]  /*04c0*/  @!P0 LDC.64 R16, c[0x0][0x380] ;  /* 0x0000e000ff108b82 */ /* 0x000e280000000a00 */
[----:B------:R-:W5:Y:S01]  /*04d0*/  @!P4 LDG.E R21, desc[UR8][R20.64] ;  /* 0x000000081415c981 */ /* 0x000f62000c1e1900 */
[----:B----4-:R-:W-:-:S06]  /*04e0*/  @!P3 IMAD.WIDE.U32 R18, R23, 0x4, R18 ;  /* 0x000000041712b825 */ /* 0x010fcc00078e0012 */
[----:B------:R-:W4:Y:S01]  /*04f0*/  @!P3 LDG.E R19, desc[UR8][R18.64] ;  /* 0x000000081213b981 */ /* 0x000f22000c1e1900 */
[----:B------:R-:W-:-:S03]  /*0500*/  @!P2 IMAD.WIDE.U32 R12, R6, 0x4, R12 ;  /* 0x00000004060ca825 */ /* 0x000fc600078e000c */
[----:B------:R-:W5:Y:S04]  /*0510*/  @!P4 LDG.E R6, desc[UR8][R14.64+0x8] ;  /* 0x000008080e06c981 */ /* 0x000f68000c1e1900 */
[----:B------:R-:W4:Y:S01]  /*0520*/  @!P2 LDG.E R13, desc[UR8][R12.64] ;  /* 0x000000080c0da981 */ /* 0x000f22000c1e1900 */
[----:B0-----:R-:W-:-:S03]  /*0530*/  @!P0 IMAD.WIDE.U32 R16, R25, 0x4, R16 ;  /* 0x0000000419108825 */ /* 0x001fc600078e0010 */
[----:B------:R-:W4:Y:S04]  /*0540*/  @!P0 LDG.E R18, desc[UR8][R14.64+0x18] ;  /* 0x000018080e128981 */ /* 0x000f28000c1e1900 */
[----:B------:R-:W4:Y:S04]  /*0550*/  @!P1 LDG.E R25, desc[UR8][R14.64+0x14] ;  /* 0x000014080e199981 */ /* 0x000f28000c1e1900 */
[----:B------:R-:W4:Y:S01]  /*0560*/  @!P0 LDG.E R17, desc[UR8][R16.64] ;  /* 0x0000000810118981 */ /* 0x000f22000c1e1900 */
[----:B--2---:R-:W-:Y:S02]  /*0570*/  @!P6 IMAD R0, R11, R10, R0 ;  /* 0x0000000a0b00e224 */ /* 0x004fe400078e0200 */
[----:B------:R-:W0:Y:S01]  /*0580*/  @!P1 LDC.64 R10, c[0x0][0x380] ;  /* 0x0000e000ff0a9b82 */ /* 0x000e220000000a00 */
[----:B------:R-:W-:-:S04]  /*0590*/  ISETP.GE.AND P6, PT, R27, UR5, PT ;  /* 0x000000051b007c0c */ /* 0x000fc8000bfc6270 */
[----:B------:R-:W-:-:S13]  /*05a0*/  ISETP.LT.OR P6, PT, R27, RZ, P6 ;  /* 0x000000ff1b00720c */ /* 0x000fda00037c1670 */
[----:B------:R-:W1:Y:S01]  /*05b0*/  @!P6 LDC.64 R22, c[0x0][0x380] ;  /* 0x0000e000ff16eb82 */ /* 0x000e620000000a00 */
[----:B------:R-:W2:Y:S01]  /*05c0*/  @!P6 LDG.E R20, desc[UR8][R14.64+0x1c] ;  /* 0x00001c080e14e981 */ /* 0x000ea2000c1e1900 */
[----:B0-----:R-:W-:-:S03]  /*05d0*/  @!P1 IMAD.WIDE.U32 R10, R7, 0x4, R10 ;  /* 0x00000004070a9825 */ /* 0x001fc600078e000a */
[----:B------:R-:W4:Y:S04]  /*05e0*/  @!P3 LDG.E R7, desc[UR8][R14.64+0xc] ;  /* 0x00000c080e07b981 */ /* 0x000f28000c1e1900 */
[----:B------:R-:W2:Y:S01]  /*05f0*/  @!P1 LDG.E R10, desc[UR8][R10.64] ;  /* 0x000000080a0a9981 */ /* 0x000ea2000c1e1900 */
[----:B-1----:R-:W-:-:S06]  /*0600*/  @!P6 IMAD.WIDE.U32 R22, R27, 0x4, R22 ;  /* 0x000000041b16e825 */ /* 0x002fcc00078e0016 */
[----:B------:R-:W2:Y:S01]  /*0610*/  @!P6 LDG.E R23, desc[UR8][R22.64] ;  /* 0x000000081617e981 */ /* 0x000ea2000c1e1900 */
[----:B---3--:R-:W-:Y:S01]  /*0620*/  @!P5 IMAD R0, R29, R24, R0 ;  /* 0x000000181d00d224 */ /* 0x008fe200078e0200 */
[----:B------:R-:W-:-:S03]  /*0630*/  IADD3 R5, PT, PT, R5, 0x8, RZ ;  /* 0x0000000805057810 */ /* 0x000fc60007ffe0ff */
[----:B-----5:R-:W-:-:S04]  /*0640*/  @!P4 IMAD R0, R21, R6, R0 ;  /* 0x000000061500c224 */ /* 0x020fc800078e0200 */
[----:B----4-:R-:W-:-:S04]  /*0650*/  @!P3 IMAD R0, R19, R7, R0 ;  /* 0x000000071300b224 */ /* 0x010fc800078e0200 */
[----:B------:R-:W-:-:S04]  /*0660*/  @!P2 IMAD R0, R13, R26, R0 ;  /* 0x0000001a0d00a224 */ /* 0x000fc800078e0200 */
[----:B--2---:R-:W-:Y:S01]  /*0670*/  @!P1 IMAD R0, R10, R25, R0 ;  /* 0x000000190a009224 */ /* 0x004fe200078e0200 */
[----:B------:R-:W-:-:S03]  /*0680*/  ISETP.NE.AND P1, PT, R5, R3, PT ;  /* 0x000000030500720c */ /* 0x000fc60003f25270 */
[----:B------:R-:W-:-:S04]  /*0690*/  @!P0 IMAD R0, R17, R18, R0 ;  /* 0x0000001211008224 */ /* 0x000fc800078e0200 */
[----:B------:R-:W-:-:S06]  /*06a0*/  @!P6 IMAD R0, R23, R20, R0 ;  /* 0x000000141700e224 */ /* 0x000fcc00078e0200 */
[----:B------:R-:W-:Y:S05]  /*06b0*/  @P1 BRA `(.L_x_2) ;  /* 0xfffffff800f01947 */ /* 0x000fea000383ffff */
.L_x_1:
[----:B------:R-:W-:Y:S05]  /*06c0*/  BRA.U !UP1, `(.L_x_0) ;  /* 0x0000000509387547 */ /* 0x000fea000b800000 */
[----:B------:R-:W0:Y:S01]  /*06d0*/  LDCU UR4, c[0x0][0x39c] ;  /* 0x00007380ff0477ac */ /* 0x000e220008000800 */
[----:B------:R-:W-:Y:S02]  /*06e0*/  UISETP.GE.U32.AND UP0, UPT, UR7, 0x4, UPT ;  /* 0x000000040700788c */ /* 0x000fe4000bf06070 */
[----:B0-----:R-:W-:-:S04]  /*06f0*/  ULOP3.LUT UR6, UR4, 0x3, URZ, 0xc0, !UPT ;  /* 0x0000000304067892 */ /* 0x001fc8000f8ec0ff */
[----:B------:R-:W-:-:S03]  /*0700*/  UISETP.NE.AND UP1, UPT, UR6, URZ, UPT ;  /* 0x000000ff0600728c */ /* 0x000fc6000bf25270 */
[----:B------:R-:W-:Y:S08]  /*0710*/  BRA.U !UP0, `(.L_x_3) ;  /* 0x00000001088c7547 */ /* 0x000ff0000b800000 */
[----:B------:R-:W-:Y:S01]  /*0720*/  IMAD.IADD R17, R4, 0x1, R3 ;  /* 0x0000000104117824 */ /* 0x000fe200078e0203 */
[----:B------:R-:W0:Y:S03]  /*0730*/  LDC.64 R8, c[0x0][0x388] ;  /* 0x0000e200ff087b82 */ /* 0x000e260000000a00 */
[C---:B------:R-:W-:Y:S01]  /*0740*/  VIADD R5, R17.reuse, 0x3 ;  /* 0x0000000311057836 */ /* 0x040fe20000000000 */
[C---:B------:R-:W-:Y:S02]  /*0750*/  ISETP.GE.AND P0, PT, R17.reuse, UR5, PT ;  /* 0x0000000511007c0c */ /* 0x040fe4000bf06270 */
[C---:B------:R-:W-:Y:S02]  /*0760*/  IADD3 R19, PT, PT, R17.reuse, 0x1, RZ ;  /* 0x0000000111137810 */ /* 0x040fe40007ffe0ff */
[C---:B------:R-:W-:Y:S02]  /*0770*/  IADD3 R21, PT, PT, R17.reuse, 0x2, RZ ;  /* 0x0000000211157810 */ /* 0x040fe40007ffe0ff */
[----:B------:R-:W-:-:S02]  /*0780*/  ISETP.LT.OR P0, PT, R17, RZ, P0 ;  /* 0x000000ff1100720c */ /* 0x000fc40000701670 */
[----:B------:R-:W-:Y:S02]  /*0790*/  ISETP.GE.AND P1, PT, R19, UR5, PT ;  /* 0x0000000513007c0c */ /* 0x000fe4000bf26270 */
[----:B------:R-:W-:Y:S02]  /*07a0*/  ISETP.GE.AND P2, PT, R21, UR5, PT ;  /* 0x0000000515007c0c */ /* 0x000fe4000bf46270 */
[----:B------:R-:W-:Y:S02]  /*07b0*/  ISETP.LT.OR P1, PT, R19, RZ, P1 ;  /* 0x000000ff1300720c */ /* 0x000fe40000f21670 */
[----:B------:R-:W-:Y:S02]  /*07c0*/  ISETP.LT.OR P2, PT, R21, RZ, P2 ;  /* 0x000000ff1500720c */ /* 0x000fe40001741670 */
[----:B------:R-:W-:-:S03]  /*07d0*/  ISETP.GE.AND P3, PT, R5, UR5, PT ;  /* 0x0000000505007c0c */ /* 0x000fc6000bf66270 */
[----:B------:R-:W1:Y:S01]  /*07e0*/  @!P0 LDC.64 R14, c[0x0][0x380] ;  /* 0x0000e000ff0e8b82 */ /* 0x000e620000000a00 */
[----:B------:R-:W-:Y:S01]  /*07f0*/  ISETP.LT.OR P3, PT, R5, RZ, P3 ;  /* 0x000000ff0500720c */ /* 0x000fe20001f61670 */
[----:B0-----:R-:W-:-:S05]  /*0800*/  IMAD.WIDE.U32 R8, R3, 0x4, R8 ;  /* 0x0000000403087825 */ /* 0x001fca00078e0008 */
[----:B------:R-:W2:Y:S01]  /*0810*/  @!P0 LDG.E R16, desc[UR8][R8.64] ;  /* 0x0000000808108981 */ /* 0x000ea2000c1e1900 */
[----:B------:R-:W0:Y:S06]  /*0820*/  @!P1 LDC.64 R12, c[0x0][0x380] ;  /* 0x0000e000ff0c9b82 */ /* 0x000e2c0000000a00 */
[----:B------:R-:W3:Y:S02]  /*0830*/  @!P3 LDG.E R18, desc[UR8][R8.64+0xc] ;  /* 0x00000c080812b981 */ /* 0x000ee4000c1e1900 */
[----:B------:R-:W4:Y:S08]  /*0840*/  @!P2 LDC.64 R10, c[0x0][0x380] ;  /* 0x0000e000ff0aab82 */ /* 0x000f300000000a00 */
[----:B------:R-:W5:Y:S01]  /*0850*/  @!P3 LDC.64 R6, c[0x0][0x380] ;  /* 0x0000e000ff06bb82 */ /* 0x000f620000000a00 */
[----:B-1----:R-:W-:-:S02]  /*0860*/  @!P0 IMAD.WIDE.U32 R14, R17, 0x4, R14 ;  /* 0x00000004110e8825 */ /* 0x002fc400078e000e */
[----:B------:R-:W3:Y:S04]  /*0870*/  @!P1 LDG.E R17, desc[UR8][R8.64+0x4] ;  /* 0x0000040808119981 */ /* 0x000ee8000c1e1900 */
[----:B------:R-:W2:Y:S01]  /*0880*/  @!P0 LDG.E R15, desc[UR8][R14.64] ;  /* 0x000000080e0f8981 */ /* 0x000ea2000c1e1900 */
[----:B0-----:R-:W-:-:S06]  /*0890*/  @!P1 IMAD.WIDE.U32 R12, R19, 0x4, R12 ;  /* 0x00000004130c9825 */ /* 0x001fcc00078e000c */
[----:B------:R-:W3:Y:S01]  /*08a0*/  @!P1 LDG.E R13, desc[UR8][R12.64] ;  /* 0x000000080c0d9981 */ /* 0x000ee2000c1e1900 */
[----:B----4-:R-:W-:-:S06]  /*08b0*/  @!P2 IMAD.WIDE.U32 R10, R21, 0x4, R10 ;  /* 0x00000004150aa825 */ /* 0x010fcc00078e000a */
[----:B------:R-:W4:Y:S01]  /*08c0*/  @!P2 LDG.E R11, desc[UR8][R10.64] ;  /* 0x000000080a0ba981 */ /* 0x000f22000c1e1900 */
[----:B-----5:R-:W-:-:S03]  /*08d0*/  @!P3 IMAD.WIDE.U32 R6, R5, 0x4, R6 ;  /* 0x000000040506b825 */ /* 0x020fc600078e0006 */
[----:B------:R-:W4:Y:S04]  /*08e0*/  @!P2 LDG.E R5, desc[UR8][R8.64+0x8] ;  /* 0x000008080805a981 */ /* 0x000f28000c1e1900 */
[----:B------:R-:W5:Y:S01]  /*08f0*/  @!P3 LDG.E R7, desc[UR8][R6.64] ;  /* 0x000000080607b981 */ /* 0x000f62000c1e1900 */
[----:B------:R-:W-:Y:S01]  /*0900*/  IADD3 R3, PT, PT, R3, 0x4, RZ ;  /* 0x0000000403037810 */ /* 0x000fe20007ffe0ff */
[----:B--2---:R-:W-:-:S04]  /*0910*/  @!P0 IMAD R0, R15, R16, R0 ;  /* 0x000000100f008224 */ /* 0x004fc800078e0200 */
[----:B---3--:R-:W-:-:S04]  /*0920*/  @!P1 IMAD R0, R13, R17, R0 ;  /* 0x000000110d009224 */ /* 0x008fc800078e0200 */
[----:B----4-:R-:W-:-:S04]  /*0930*/  @!P2 IMAD R0, R11, R5, R0 ;  /* 0x000000050b00a224 */ /* 0x010fc800078e0200 */
[----:B-----5:R-:W-:-:S07]  /*0940*/  @!P3 IMAD R0, R7, R18, R0 ;  /* 0x000000120700b224 */ /* 0x020fce00078e0200 */
.L_x_3:
[----:B------:R-:W-:Y:S05]  /*0950*/  BRA.U !UP1, `(.L_x_0) ;  /* 0x0000000109947547 */ /* 0x000fea000b800000 */
[----:B------:R-:W-:Y:S02]  /*0960*/  UISETP.NE.AND UP0, UPT, UR6, 0x1, UPT ;  /* 0x000000010600788c */ /* 0x000fe4000bf05270 */
[----:B------:R-:W-:-:S04]  /*0970*/  ULOP3.LUT UR4, UR4, 0x1, URZ, 0xc0, !UPT ;  /* 0x0000000104047892 */ /* 0x000fc8000f8ec0ff */
[----:B------:R-:W-:-:S03]  /*0980*/  UISETP.NE.U32.AND UP1, UPT, UR4, 0x1, UPT ;  /* 0x000000010400788c */ /* 0x000fc6000bf25070 */
[----:B------:R-:W-:Y:S08]  /*0990*/  BRA.U !UP0, `(.L_x_4) ;  /* 0x00000001084c7547 */ /* 0x000ff0000b800000 */
[----:B------:R-:W-:Y:S01]  /*09a0*/  IADD3 R5, PT, PT, R4, R3, RZ ;  /* 0x0000000304057210 */ /* 0x000fe20007ffe0ff */
[----:B------:R-:W0:Y:S03]  /*09b0*/  LDC.64 R6, c[0x0][0x388] ;  /* 0x0000e200ff067b82 */ /* 0x000e260000000a00 */
[C---:B------:R-:W-:Y:S01]  /*09c0*/  ISETP.GE.AND P0, PT, R5.reuse, UR5, PT ;  /* 0x0000000505007c0c */ /* 0x040fe2000bf06270 */
[----:B------:R-:W-:-:S03]  /*09d0*/  VIADD R15, R5, 0x1 ;  /* 0x00000001050f7836 */ /* 0x000fc60000000000 */
[----:B------:R-:W-:Y:S02]  /*09e0*/  ISETP.LT.OR P0, PT, R5, RZ, P0 ;  /* 0x000000ff0500720c */ /* 0x000fe40000701670 */
[----:B------:R-:W-:-:S04]  /*09f0*/  ISETP.GE.AND P1, PT, R15, UR5, PT ;  /* 0x000000050f007c0c */ /* 0x000fc8000bf26270 */
[----:B------:R-:W-:-:S07]  /*0a00*/  ISETP.LT.OR P1, PT, R15, RZ, P1 ;  /* 0x000000ff0f00720c */ /* 0x000fce0000f21670 */
[----:B------:R-:W1:Y:S01]  /*0a10*/  @!P0 LDC.64 R8, c[0x0][0x380] ;  /* 0x0000e000ff088b82 */ /* 0x000e620000000a00 */
[----:B0-----:R-:W-:-:S07]  /*0a20*/  IMAD.WIDE.U32 R10, R3, 0x4, R6 ;  /* 0x00000004030a7825 */ /* 0x001fce00078e0006 */
[----:B------:R-:W0:Y:S01]  /*0a30*/  @!P1 LDC.64 R12, c[0x0][0x380] ;  /* 0x0000e000ff0c9b82 */ /* 0x000e220000000a00 */
[----:B-1----:R-:W-:Y:S02]  /*0a40*/  @!P0 IMAD.WIDE.U32 R6, R5, 0x4, R8 ;  /* 0x0000000405068825 */ /* 0x002fe400078e0008 */
[----:B------:R-:W2:Y:S04]  /*0a50*/  @!P0 LDG.E R5, desc[UR8][R10.64] ;  /* 0x000000080a058981 */ /* 0x000ea8000c1e1900 */
[----:B------:R-:W2:Y:S01]  /*0a60*/  @!P0 LDG.E R7, desc[UR8][R6.64] ;  /* 0x0000000806078981 */ /* 0x000ea2000c1e1900 */
[----:B0-----:R-:W-:-:S03]  /*0a70*/  @!P1 IMAD.WIDE.U32 R8, R15, 0x4, R12 ;  /* 0x000000040f089825 */ /* 0x001fc600078e000c */
[----:B------:R-:W3:Y:S04]  /*0a80*/  @!P1 LDG.E R12, desc[UR8][R10.64+0x4] ;  /* 0x000004080a0c9981 */ /* 0x000ee8000c1e1900 */
[----:B------:R-:W3:Y:S01]  /*0a90*/  @!P1 LDG.E R9, desc[UR8][R8.64] ;  /* 0x0000000808099981 */ /* 0x000ee2000c1e1900 */
[----:B------:R-:W-:Y:S01]  /*0aa0*/  IADD3 R3, PT, PT, R3, 0x2, RZ ;  /* 0x0000000203037810 */ /* 0x000fe20007ffe0ff */
[----:B--2---:R-:W-:-:S04]  /*0ab0*/  @!P0 IMAD R0, R7, R5, R0 ;  /* 0x0000000507008224 */ /* 0x004fc800078e0200 */
[----:B---3--:R-:W-:-:S07]  /*0ac0*/  @!P1 IMAD R0, R9, R12, R0 ;  /* 0x0000000c09009224 */ /* 0x008fce00078e0200 */
.L_x_4:
[----:B------:R-:W-:Y:S05]  /*0ad0*/  BRA.U UP1, `(.L_x_0) ;  /* 0x0000000101347547 */ /* 0x000fea000b800000 */
[----:B------:R-:W-:Y:S01]  /*0ae0*/  IADD3 R9, PT, PT, R4, R3, RZ ;  /* 0x0000000304097210 */ /* 0x000fe20007ffe0ff */
[----:B------:R-:W-:Y:S03]  /*0af0*/  BSSY.RECONVERGENT B0, `(.L_x_0) ;  /* 0x000000b000007945 */ /* 0x000fe60003800200 */
[----:B------:R-:W-:-:S04]  /*0b00*/  ISETP.GE.AND P0, PT, R9, UR5, PT ;  /* 0x0000000509007c0c */ /* 0x000fc8000bf06270 */
[----:B------:R-:W-:-:S13]  /*0b10*/  ISETP.LT.OR P0, PT, R9, RZ, P0 ;  /* 0x000000ff0900720c */ /* 0x000fda0000701670 */
[----:B------:R-:W-:Y:S05]  /*0b20*/  @P0 BRA `(.L_x_5) ;  /* 0x00000000001c0947 */ /* 0x000fea0003800000 */
[----:B------:R-:W0:Y:S08]  /*0b30*/  LDC.64 R4, c[0x0][0x380] ;  /* 0x0000e000ff047b82 */ /* 0x000e300000000a00 */
[----:B------:R-:W1:Y:S01]  /*0b40*/  LDC.64 R6, c[0x0][0x388] ;  /* 0x0000e200ff067b82 */ /* 0x000e620000000a00 */
[----:B0-----:R-:W-:-:S06]  /*0b50*/  IMAD.WIDE.U32 R4, R9, 0x4, R4 ;  /* 0x0000000409047825 */ /* 0x001fcc00078e0004 */
[----:B------:R-:W2:Y:S01]  /*0b60*/  LDG.E R5, desc[UR8][R4.64] ;  /* 0x0000000804057981 */ /* 0x000ea2000c1e1900 */
[----:B-1----:R-:W-:-:S06]  /*0b70*/  IMAD.WIDE.U32 R6, R3, 0x4, R6 ;  /* 0x0000000403067825 */ /* 0x002fcc00078e0006 */
[----:B------:R-:W2:Y:S02]  /*0b80*/  LDG.E R6, desc[UR8][R6.64] ;  /* 0x0000000806067981 */ /* 0x000ea4000c1e1900 */
[----:B--2---:R-:W-:-:S07]  /*0b90*/  IMAD R0, R5, R6, R0 ;  /* 0x0000000605007224 */ /* 0x004fce00078e0200 */
.L_x_5:
[----:B------:R-:W-:Y:S05]  /*0ba0*/  BSYNC.RECONVERGENT B0 ;  /* 0x0000000000007941 */ /* 0x000fea0003800200 */
.L_x_0:
[----:B------:R-:W0:Y:S02]  /*0bb0*/  LDC.64 R4, c[0x0][0x390] ;  /* 0x0000e400ff047b82 */ /* 0x000e240000000a00 */
[----:B0-----:R-:W-:-:S05]  /*0bc0*/  IMAD.WIDE R2, R2, 0x4, R4 ;  /* 0x0000000402027825 */ /* 0x001fca00078e0204 */
[----:B------:R-:W-:Y:S01]  /*0bd0*/  STG.E desc[UR8][R2.64], R0 ;  /* 0x0000000002007986 */ /* 0x000fe2000c101908 */
[----:B------:R-:W-:Y:S05]  /*0be0*/  EXIT ;  /* 0x000000000000794d */ /* 0x000fea0003800000 */
.L_x_6:
[----:B------:R-:W-:-:S00]  /*0bf0*/  BRA `(.L_x_6) ;  /* 0xfffffffc00fc7947 */ /* 0x000fc0000383ffff */
[----:B------:R-:W-:-:S00]  /*0c00*/  NOP ;  /* 0x0000000000007918 */ /* 0x000fc00000000000 */
[----:B------:R-:W-:-:S00]  /*0c10*/  NOP ;  /* 0x0000000000007918 */ /* 0x000fc00000000000 */
[----:B------:R-:W-:-:S00]  /*0c20*/  NOP ;  /* 0x0000000000007918 */ /* 0x000fc00000000000 */
[----:B------:R-:W-:-:S00]  /*0c30*/  NOP ;  /* 0x0000000000007918 */ /* 0x000fc00000000000 */
[----:B------:R-:W-:-:S00]  /*0c40*/  NOP ;  /* 0x0000000000007918 */ /* 0x000fc00000000000 */
[----:B------:R-:W-:-:S00]  /*0c50*/  NOP ;  /* 0x0000000000007918 */ /* 0x000fc00000000000 */
[----:B------:R-:W-:-:S00]  /*0c60*/  NOP ;  /* 0x0000000000007918 */ /* 0x000fc00000000000 */
[----:B------:R-:W-:-:S00]  /*0c70*/  NOP ;  /* 0x0000000000007918 */ /* 0x000fc00000000000 */
.L_x_7:


//--------------------- .nv.shared.reserved.0     --------------------------
	.section	.nv.shared.reserved.0,"aw",@nobits
	.weak		__nv_reservedSMEM_offset_0_alias
	.size		__nv_reservedSMEM_offset_0_alias, 0, 64
	.other		__nv_reservedSMEM_offset_0_alias,@"STO_CUDA_RESERVED_SHARED STV_DEFAULT"
__nv_reservedSMEM_offset_0_alias:
	.zero		0
	.zero		64


//--------------------- .nv.constant0._Z14convolution_1dPiS_S_ii --------------------------
	.section	.nv.constant0._Z14convolution_1dPiS_S_ii,"a",@progbits
	.sectionflags	@""
	.align	4
.nv.constant0._Z14convolution_1dPiS_S_ii:
	.zero		928


//--------------------- SYMBOLS --------------------------

	.type		.nv.reservedSmem.offset0,@object
	.size		.nv.reservedSmem.offset0,0x4
